//
// Generated by NVIDIA NVVM Compiler
//
// Compiler Build ID: CL-36424714
// Cuda compilation tools, release 13.0, V13.0.88
// Based on NVVM 20.0.0
//

.version 9.0
.target sm_100
.address_size 64

	// .globl	_Z10vector_addPiS_S_i

.visible .entry _Z10vector_addPiS_S_i(
	.param .u64 .ptr .align 1 _Z10vector_addPiS_S_i_param_0,
	.param .u64 .ptr .align 1 _Z10vector_addPiS_S_i_param_1,
	.param .u64 .ptr .align 1 _Z10vector_addPiS_S_i_param_2,
	.param .u32 _Z10vector_addPiS_S_i_param_3
)
{
	.reg .pred 	%p<2>;
	.reg .b32 	%r<9>;
	.reg .b64 	%rd<11>;

	ld.param.u64 	%rd1, [_Z10vector_addPiS_S_i_param_0];
	ld.param.u64 	%rd2, [_Z10vector_addPiS_S_i_param_1];
	ld.param.u64 	%rd3, [_Z10vector_addPiS_S_i_param_2];
	ld.param.u32 	%r2, [_Z10vector_addPiS_S_i_param_3];
	mov.u32 	%r3, %ctaid.x;
	mov.u32 	%r4, %ntid.x;
	mov.u32 	%r5, %tid.x;
	mad.lo.s32 	%r1, %r3, %r4, %r5;
	setp.ge.s32 	%p1, %r1, %r2;
	@%p1 bra 	$L__BB0_2;
	cvta.to.global.u64 	%rd4, %rd1;
	cvta.to.global.u64 	%rd5, %rd2;
	cvta.to.global.u64 	%rd6, %rd3;
	mul.wide.s32 	%rd7, %r1, 4;
	add.s64 	%rd8, %rd4, %rd7;
	ld.global.u32 	%r6, [%rd8];
	add.s64 	%rd9, %rd5, %rd7;
	ld.global.nc.u32 	%r7, [%rd9];
	add.s32 	%r8, %r7, %r6;
	add.s64 	%rd10, %rd6, %rd7;
	st.global.u32 	[%rd10], %r8;
$L__BB0_2:
	ret;

}


// ===== COMPILED SASS (sm_100) =====

	.target	sm_100

	.elftype	@"ET_EXEC"


//--------------------- .note.nv.tkinfo           --------------------------
	.section	.note.nv.tkinfo,"",@"SHT_NOTE"
	.sectionflags	@"SHF_NOTE_NV_TKINFO"
	.tkinfo
        /*0018*/ 	.word	0x00000002
        /*0030*/ 	.string	""
        /*0030*/ 	.string	"ptxas"
        /*0030*/ 	.string	"Cuda compilation tools, release 13.0, V13.0.88"
        /*0030*/ 	.string	"Build cuda_13.0.r13.0/compiler.36424714_0"
        /*0030*/ 	.string	"-arch sm_100 -m 64 "



//--------------------- .note.nv.cuinfo           --------------------------
	.section	.note.nv.cuinfo,"",@"SHT_NOTE"
	.sectionflags	@"SHF_NOTE_NV_CUINFO"
        /*0018*/ 	.short	0x0002
        /*001a*/ 	.short	0x0064
        /*001c*/ 	.short	0x0082
	.zero		2


//--------------------- .nv.info                  --------------------------
	.section	.nv.info,"",@"SHT_CUDA_INFO"
	.align	4


	//----- nvinfo : EIATTR_REGCOUNT
	.align		4
        /*0000*/ 	.byte	0x04, 0x2f
        /*0002*/ 	.short	(.L_1 - .L_0)
	.align		4
.L_0:
        /*0004*/ 	.word	index@(_Z10vector_addPiS_S_i)
        /*0008*/ 	.word	0x0000000c


	//----- nvinfo : EIATTR_FRAME_SIZE
	.align		4
.L_1:
        /*000c*/ 	.byte	0x04, 0x11
        /*000e*/ 	.short	(.L_3 - .L_2)
	.align		4
.L_2:
        /*0010*/ 	.word	index@(_Z10vector_addPiS_S_i)
        /*0014*/ 	.word	0x00000000


	//----- nvinfo : EIATTR_MIN_STACK_SIZE
	.align		4
.L_3:
        /*0018*/ 	.byte	0x04, 0x12
        /*001a*/ 	.short	(.L_5 - .L_4)
	.align		4
.L_4:
        /*001c*/ 	.word	index@(_Z10vector_addPiS_S_i)
        /*0020*/ 	.word	0x00000000
.L_5:


//--------------------- .nv.compat                --------------------------
	.section	.nv.compat,"",@"SHT_CUDA_COMPAT_INFO"
	.align	4
        /*0000*/ 	.byte	0x02, 0x09, 0x00, 0x00, 0x02, 0x02, 0x01, 0x00, 0x02, 0x05, 0x05, 0x00, 0x03, 0x07, 0x01, 0x01
        /*0010*/ 	.byte	0x02, 0x03, 0x00, 0x00, 0x02, 0x06, 0x01, 0x00, 0x04, 0x0b, 0x08, 0x00, 0x09, 0x00, 0x00, 0x00
        /*0020*/ 	.byte	0x00, 0x00, 0x00, 0x00


//--------------------- .nv.info._Z10vector_addPiS_S_i --------------------------
	.section	.nv.info._Z10vector_addPiS_S_i,"",@"SHT_CUDA_INFO"
	.sectionflags	@""
	.align	4


	//----- nvinfo : EIATTR_CUDA_API_VERSION
	.align		4
        /*0000*/ 	.byte	0x04, 0x37
        /*0002*/ 	.short	(.L_7 - .L_6)
.L_6:
        /*0004*/ 	.word	0x00000082


	//----- nvinfo : EIATTR_KPARAM_INFO
	.align		4
.L_7:
        /*0008*/ 	.byte	0x04, 0x17
        /*000a*/ 	.short	(.L_9 - .L_8)
.L_8:
        /*000c*/ 	.word	0x00000000
        /*0010*/ 	.short	0x0003
        /*0012*/ 	.short	0x0018
        /*0014*/ 	.byte	0x00, 0xf0, 0x11, 0x00


	//----- nvinfo : EIATTR_KPARAM_INFO
	.align		4
.L_9:
        /*0018*/ 	.byte	0x04, 0x17
        /*001a*/ 	.short	(.L_11 - .L_10)
.L_10:
        /*001c*/ 	.word	0x00000000
        /*0020*/ 	.short	0x0002
        /*0022*/ 	.short	0x0010
        /*0024*/ 	.byte	0x00, 0xf5, 0x21, 0x00


	//----- nvinfo : EIATTR_KPARAM_INFO
	.align		4
.L_11:
        /*0028*/ 	.byte	0x04, 0x17
        /*002a*/ 	.short	(.L_13 - .L_12)
.L_12:
        /*002c*/ 	.word	0x00000000
        /*0030*/ 	.short	0x0001
        /*0032*/ 	.short	0x0008
        /*0034*/ 	.byte	0x00, 0xf5, 0x21, 0x00


	//----- nvinfo : EIATTR_KPARAM_INFO
	.align		4
.L_13:
        /*0038*/ 	.byte	0x04, 0x17
        /*003a*/ 	.short	(.L_15 - .L_14)
.L_14:
        /*003c*/ 	.word	0x00000000
        /*0040*/ 	.short	0x0000
        /*0042*/ 	.short	0x0000
        /*0044*/ 	.byte	0x00, 0xf5, 0x21, 0x00


	//----- nvinfo : EIATTR_SPARSE_MMA_MASK
	.align		4
.L_15:
        /*0048*/ 	.byte	0x03, 0x50
        /*004a*/ 	.short	0x0000


	//----- nvinfo : EIATTR_MAXREG_COUNT
	.align		4
        /*004c*/ 	.byte	0x03, 0x1b
        /*004e*/ 	.short	0x00ff


	//----- nvinfo : EIATTR_MERCURY_ISA_VERSION
	.align		4
        /*0050*/ 	.byte	0x03, 0x5f
        /*0052*/ 	.short	0x0101


	//----- nvinfo : EIATTR_VRC_CTA_INIT_COUNT
	.align		4
        /*0054*/ 	.byte	0x02, 0x4a
	.zero		1
	.zero		1


	//----- nvinfo : EIATTR_EXIT_INSTR_OFFSETS
	.align		4
        /*0058*/ 	.byte	0x04, 0x1c
        /*005a*/ 	.short	(.L_17 - .L_16)


	//   ....[0]....
.L_16:
        /*005c*/ 	.word	0x00000070


	//   ....[1]....
        /*0060*/ 	.word	0x00000130


	//----- nvinfo : EIATTR_CBANK_PARAM_SIZE
	.align		4
.L_17:
        /*0064*/ 	.byte	0x03, 0x19
        /*0066*/ 	.short	0x001c


	//----- nvinfo : EIATTR_PARAM_CBANK
	.align		4
        /*0068*/ 	.byte	0x04, 0x0a
        /*006a*/ 	.short	(.L_19 - .L_18)
	.align		4
.L_18:
        /*006c*/ 	.word	index@(.nv.constant0._Z10vector_addPiS_S_i)
        /*0070*/ 	.short	0x0380
        /*0072*/ 	.short	0x001c


	//----- nvinfo : EIATTR_SW_WAR
	.align		4
.L_19:
        /*0074*/ 	.byte	0x04, 0x36
        /*0076*/ 	.short	(.L_21 - .L_20)
.L_20:
        /*0078*/ 	.word	0x00000008
.L_21:


//--------------------- .nv.callgraph             --------------------------
	.section	.nv.callgraph,"",@"SHT_CUDA_CALLGRAPH"
	.align	4
	.sectionentsize	8
	.align		4
        /*0000*/ 	.word	0x00000000
	.align		4
        /*0004*/ 	.word	0xffffffff
	.align		4
        /*0008*/ 	.word	0x00000000
	.align		4
        /*000c*/ 	.word	0xfffffffe
	.align		4
        /*0010*/ 	.word	0x00000000
	.align		4
        /*0014*/ 	.word	0xfffffffd
	.align		4
        /*0018*/ 	.word	0x00000000
	.align		4
        /*001c*/ 	.word	0xfffffffc


//--------------------- .text._Z10vector_addPiS_S_i --------------------------
	.section	.text._Z10vector_addPiS_S_i,"ax",@progbits
	.align	128
        .global         _Z10vector_addPiS_S_i
        .type           _Z10vector_addPiS_S_i,@function
        .size           _Z10vector_addPiS_S_i,(.L_x_1 - _Z10vector_addPiS_S_i)
        .other          _Z10vector_addPiS_S_i,@"STO_CUDA_ENTRY STV_DEFAULT"
_Z10vector_addPiS_S_i:
.text._Z10vector_addPiS_S_i:
[----:B------:R-:W-:Y:S01]  /*0000*/  LDC R1, c[0x0][0x37c] ;  /* 0x0000df00ff017b82 */ /* 0x000fe20000000800 */
[----:B------:R-:W0:Y:S07]  /*0010*/  S2R R0, SR_TID.X ;  /* 0x0000000000007919 */ /* 0x000e2e0000002100 */
[----:B------:R-:W0:Y:S01]  /*0020*/  S2UR UR4, SR_CTAID.X ;  /* 0x00000000000479c3 */ /* 0x000e220000002500 */
[----:B------:R-:W1:Y:S07]  /*0030*/  LDCU UR5, c[0x0][0x398] ;  /* 0x00007300ff0577ac */ /* 0x000e6e0008000800 */
[----:B------:R-:W0:Y:S02]  /*0040*/  LDC R9, c[0x0][0x360] ;  /* 0x0000d800ff097b82 */ /* 0x000e240000000800 */
[----:B0-----:R-:W-:-:S05]  /*0050*/  IMAD R9, R9, UR4, R0 ;  /* 0x0000000409097c24 */ /* 0x001fca000f8e0200 */
[----:B-1----:R-:W-:-:S13]  /*0060*/  ISETP.GE.AND P0, PT, R9, UR5, PT ;  /* 0x0000000509007c0c */ /* 0x002fda000bf06270 */
[----:B------:R-:W-:Y:S05]  /*0070*/  @P0 EXIT ;  /* 0x000000000000094d */ /* 0x000fea0003800000 */
[----:B------:R-:W0:Y:S01]  /*0080*/  LDC.64 R2, c[0x0][0x380] ;  /* 0x0000e000ff027b82 */ /* 0x000e220000000a00 */
[----:B------:R-:W1:Y:S07]  /*0090*/  LDCU.64 UR4, c[0x0][0x358] ;  /* 0x00006b00ff0477ac */ /* 0x000e6e0008000a00 */
[----:B------:R-:W2:Y:S08]  /*00a0*/  LDC.64 R4, c[0x0][0x388] ;  /* 0x0000e200ff047b82 */ /* 0x000eb00000000a00 */
[----:B------:R-:W3:Y:S01]  /*00b0*/  LDC.64 R6, c[0x0][0x390] ;  /* 0x0000e400ff067b82 */ /* 0x000ee20000000a00 */
[----:B0-----:R-:W-:-:S06]  /*00c0*/  IMAD.WIDE R2, R9, 0x4, R2 ;  /* 0x0000000409027825 */ /* 0x001fcc00078e0202 */
[----:B-1----:R-:W4:Y:S01]  /*00d0*/  LDG.E R2, desc[UR4][R2.64] ;  /* 0x0000000402027981 */ /* 0x002f22000c1e1900 */
[----:B--2---:R-:W-:-:S06]  /*00e0*/  IMAD.WIDE R4, R9, 0x4, R4 ;  /* 0x0000000409047825 */ /* 0x004fcc00078e0204 */
[----:B------:R-:W4:Y:S01]  /*00f0*/  LDG.E.CONSTANT R5, desc[UR4][R4.64] ;  /* 0x0000000404057981 */ /* 0x000f22000c1e9900 */
[----:B---3--:R-:W-:Y:S01]  /*0100*/  IMAD.WIDE R6, R9, 0x4, R6 ;  /* 0x0000000409067825 */ /* 0x008fe200078e0206 */
[----:B----4-:R-:W-:-:S05]  /*0110*/  IADD3 R9, PT, PT, R2, R5, RZ ;  /* 0x0000000502097210 */ /* 0x010fca0007ffe0ff */
[----:B------:R-:W-:Y:S01]  /*0120*/  STG.E desc[UR4][R6.64], R9 ;  /* 0x0000000906007986 */ /* 0x000fe2000c101904 */
[----:B------:R-:W-:Y:S05]  /*0130*/  EXIT ;  /* 0x000000000000794d */ /* 0x000fea0003800000 */
.L_x_0:
[----:B------:R-:W-:-:S00]  /*0140*/  BRA `(.L_x_0) ;  /* 0xfffffffc00fc7947 */ /* 0x000fc0000383ffff */
[----:B------:R-:W-:-:S00]  /*0150*/  NOP ;  /* 0x0000000000007918 */ /* 0x000fc00000000000 */
        /* <DEDUP_REMOVED lines=10> */
.L_x_1:


//--------------------- .nv.shared.reserved.0     --------------------------
	.section	.nv.shared.reserved.0,"aw",@nobits
	.weak		__nv_reservedSMEM_offset_0_alias
	.size		__nv_reservedSMEM_offset_0_alias, 0, 64
	.other		__nv_reservedSMEM_offset_0_alias,@"STO_CUDA_RESERVED_SHARED STV_DEFAULT"
__nv_reservedSMEM_offset_0_alias:
	.zero		0
	.zero		64


//--------------------- .nv.constant0._Z10vector_addPiS_S_i --------------------------
	.section	.nv.constant0._Z10vector_addPiS_S_i,"a",@progbits
	.sectionflags	@""
	.align	4
.nv.constant0._Z10vector_addPiS_S_i:
	.zero		924


//--------------------- SYMBOLS --------------------------

	.type		.nv.reservedSmem.offset0,@object
	.size		.nv.reservedSmem.offset0,0x4
